//
// Generated by NVIDIA NVVM Compiler
//
// Compiler Build ID: CL-36424714
// Cuda compilation tools, release 13.0, V13.0.88
// Based on NVVM 20.0.0
//

.version 9.0
.target sm_100
.address_size 64

	// .globl	_Z22vectorizedMemcpyKernelPK4int4PS_m

.visible .entry _Z22vectorizedMemcpyKernelPK4int4PS_m(
	.param .u64 .ptr .align 1 _Z22vectorizedMemcpyKernelPK4int4PS_m_param_0,
	.param .u64 .ptr .align 1 _Z22vectorizedMemcpyKernelPK4int4PS_m_param_1,
	.param .u64 _Z22vectorizedMemcpyKernelPK4int4PS_m_param_2
)
{
	.reg .pred 	%p<2>;
	.reg .b32 	%r<9>;
	.reg .b64 	%rd<10>;

	ld.param.u64 	%rd2, [_Z22vectorizedMemcpyKernelPK4int4PS_m_param_0];
	ld.param.u64 	%rd3, [_Z22vectorizedMemcpyKernelPK4int4PS_m_param_1];
	ld.param.u64 	%rd4, [_Z22vectorizedMemcpyKernelPK4int4PS_m_param_2];
	mov.u32 	%r1, %ctaid.x;
	mov.u32 	%r2, %ntid.x;
	mov.u32 	%r3, %tid.x;
	mad.lo.s32 	%r4, %r1, %r2, %r3;
	cvt.u64.u32 	%rd1, %r4;
	setp.le.u64 	%p1, %rd4, %rd1;
	@%p1 bra 	$L__BB0_2;
	cvta.to.global.u64 	%rd5, %rd2;
	cvta.to.global.u64 	%rd6, %rd3;
	shl.b64 	%rd7, %rd1, 4;
	add.s64 	%rd8, %rd6, %rd7;
	add.s64 	%rd9, %rd5, %rd7;
	ld.global.v4.u32 	{%r5, %r6, %r7, %r8}, [%rd9];
	st.global.v4.u32 	[%rd8], {%r5, %r6, %r7, %r8};
$L__BB0_2:
	ret;

}
	// .globl	_Z21remainderMemcpyKernelPKiPimm
.visible .entry _Z21remainderMemcpyKernelPKiPimm(
	.param .u64 .ptr .align 1 _Z21remainderMemcpyKernelPKiPimm_param_0,
	.param .u64 .ptr .align 1 _Z21remainderMemcpyKernelPKiPimm_param_1,
	.param .u64 _Z21remainderMemcpyKernelPKiPimm_param_2,
	.param .u64 _Z21remainderMemcpyKernelPKiPimm_param_3
)
{
	.reg .pred 	%p<2>;
	.reg .b32 	%r<6>;
	.reg .b64 	%rd<12>;

	ld.param.u64 	%rd2, [_Z21remainderMemcpyKernelPKiPimm_param_0];
	ld.param.u64 	%rd3, [_Z21remainderMemcpyKernelPKiPimm_param_1];
	ld.param.u64 	%rd4, [_Z21remainderMemcpyKernelPKiPimm_param_2];
	ld.param.u64 	%rd5, [_Z21remainderMemcpyKernelPKiPimm_param_3];
	mov.u32 	%r1, %ctaid.x;
	mov.u32 	%r2, %ntid.x;
	mov.u32 	%r3, %tid.x;
	mad.lo.s32 	%r4, %r1, %r2, %r3;
	cvt.u64.u32 	%rd6, %r4;
	add.s64 	%rd1, %rd4, %rd6;
	setp.ge.u64 	%p1, %rd1, %rd5;
	@%p1 bra 	$L__BB1_2;
	cvta.to.global.u64 	%rd7, %rd2;
	cvta.to.global.u64 	%rd8, %rd3;
	shl.b64 	%rd9, %rd1, 2;
	add.s64 	%rd10, %rd7, %rd9;
	ld.global.u32 	%r5, [%rd10];
	add.s64 	%rd11, %rd8, %rd9;
	st.global.u32 	[%rd11], %r5;
$L__BB1_2:
	ret;

}


// ===== COMPILED SASS (sm_100) =====

	.target	sm_100

	.elftype	@"ET_EXEC"


//--------------------- .note.nv.tkinfo           --------------------------
	.section	.note.nv.tkinfo,"",@"SHT_NOTE"
	.sectionflags	@"SHF_NOTE_NV_TKINFO"
	.tkinfo
        /*0018*/ 	.word	0x00000002
        /*0030*/ 	.string	""
        /*0030*/ 	.string	"ptxas"
        /*0030*/ 	.string	"Cuda compilation tools, release 13.0, V13.0.88"
        /*0030*/ 	.string	"Build cuda_13.0.r13.0/compiler.36424714_0"
        /*0030*/ 	.string	"-arch sm_100 -m 64 "



//--------------------- .note.nv.cuinfo           --------------------------
	.section	.note.nv.cuinfo,"",@"SHT_NOTE"
	.sectionflags	@"SHF_NOTE_NV_CUINFO"
        /*0018*/ 	.short	0x0002
        /*001a*/ 	.short	0x0064
        /*001c*/ 	.short	0x0082
	.zero		2


//--------------------- .nv.info                  --------------------------
	.section	.nv.info,"",@"SHT_CUDA_INFO"
	.align	4


	//----- nvinfo : EIATTR_REGCOUNT
	.align		4
        /*0000*/ 	.byte	0x04, 0x2f
        /*0002*/ 	.short	(.L_1 - .L_0)
	.align		4
.L_0:
        /*0004*/ 	.word	index@(_Z22vectorizedMemcpyKernelPK4int4PS_m)
        /*0008*/ 	.word	0x0000000e


	//----- nvinfo : EIATTR_FRAME_SIZE
	.align		4
.L_1:
        /*000c*/ 	.byte	0x04, 0x11
        /*000e*/ 	.short	(.L_3 - .L_2)
	.align		4
.L_2:
        /*0010*/ 	.word	index@(_Z22vectorizedMemcpyKernelPK4int4PS_m)
        /*0014*/ 	.word	0x00000000


	//----- nvinfo : EIATTR_REGCOUNT
	.align		4
.L_3:
        /*0018*/ 	.byte	0x04, 0x2f
        /*001a*/ 	.short	(.L_5 - .L_4)
	.align		4
.L_4:
        /*001c*/ 	.word	index@(_Z21remainderMemcpyKernelPKiPimm)
        /*0020*/ 	.word	0x00000008


	//----- nvinfo : EIATTR_FRAME_SIZE
	.align		4
.L_5:
        /*0024*/ 	.byte	0x04, 0x11
        /*0026*/ 	.short	(.L_7 - .L_6)
	.align		4
.L_6:
        /*0028*/ 	.word	index@(_Z21remainderMemcpyKernelPKiPimm)
        /*002c*/ 	.word	0x00000000


	//----- nvinfo : EIATTR_MIN_STACK_SIZE
	.align		4
.L_7:
        /*0030*/ 	.byte	0x04, 0x12
        /*0032*/ 	.short	(.L_9 - .L_8)
	.align		4
.L_8:
        /*0034*/ 	.word	index@(_Z21remainderMemcpyKernelPKiPimm)
        /*0038*/ 	.word	0x00000000


	//----- nvinfo : EIATTR_MIN_STACK_SIZE
	.align		4
.L_9:
        /*003c*/ 	.byte	0x04, 0x12
        /*003e*/ 	.short	(.L_11 - .L_10)
	.align		4
.L_10:
        /*0040*/ 	.word	index@(_Z22vectorizedMemcpyKernelPK4int4PS_m)
        /*0044*/ 	.word	0x00000000
.L_11:


//--------------------- .nv.compat                --------------------------
	.section	.nv.compat,"",@"SHT_CUDA_COMPAT_INFO"
	.align	4
        /*0000*/ 	.byte	0x02, 0x09, 0x00, 0x00, 0x02, 0x02, 0x01, 0x00, 0x02, 0x05, 0x05, 0x00, 0x03, 0x07, 0x01, 0x01
        /*0010*/ 	.byte	0x02, 0x03, 0x00, 0x00, 0x02, 0x06, 0x01, 0x00, 0x04, 0x0b, 0x08, 0x00, 0x09, 0x00, 0x00, 0x00
        /*0020*/ 	.byte	0x00, 0x00, 0x00, 0x00


//--------------------- .nv.info._Z21remainderMemcpyKernelPKiPimm --------------------------
	.section	.nv.info._Z21remainderMemcpyKernelPKiPimm,"",@"SHT_CUDA_INFO"
	.sectionflags	@""
	.align	4


	//----- nvinfo : EIATTR_CUDA_API_VERSION
	.align		4
        /*0000*/ 	.byte	0x04, 0x37
        /*0002*/ 	.short	(.L_13 - .L_12)
.L_12:
        /*0004*/ 	.word	0x00000082


	//----- nvinfo : EIATTR_KPARAM_INFO
	.align		4
.L_13:
        /*0008*/ 	.byte	0x04, 0x17
        /*000a*/ 	.short	(.L_15 - .L_14)
.L_14:
        /*000c*/ 	.word	0x00000000
        /*0010*/ 	.short	0x0003
        /*0012*/ 	.short	0x0018
        /*0014*/ 	.byte	0x00, 0xf0, 0x21, 0x00


	//----- nvinfo : EIATTR_KPARAM_INFO
	.align		4
.L_15:
        /*0018*/ 	.byte	0x04, 0x17
        /*001a*/ 	.short	(.L_17 - .L_16)
.L_16:
        /*001c*/ 	.word	0x00000000
        /*0020*/ 	.short	0x0002
        /*0022*/ 	.short	0x0010
        /*0024*/ 	.byte	0x00, 0xf0, 0x21, 0x00


	//----- nvinfo : EIATTR_KPARAM_INFO
	.align		4
.L_17:
        /*0028*/ 	.byte	0x04, 0x17
        /*002a*/ 	.short	(.L_19 - .L_18)
.L_18:
        /*002c*/ 	.word	0x00000000
        /*0030*/ 	.short	0x0001
        /*0032*/ 	.short	0x0008
        /*0034*/ 	.byte	0x00, 0xf5, 0x21, 0x00


	//----- nvinfo : EIATTR_KPARAM_INFO
	.align		4
.L_19:
        /*0038*/ 	.byte	0x04, 0x17
        /*003a*/ 	.short	(.L_21 - .L_20)
.L_20:
        /*003c*/ 	.word	0x00000000
        /*0040*/ 	.short	0x0000
        /*0042*/ 	.short	0x0000
        /*0044*/ 	.byte	0x00, 0xf5, 0x21, 0x00


	//----- nvinfo : EIATTR_SPARSE_MMA_MASK
	.align		4
.L_21:
        /*0048*/ 	.byte	0x03, 0x50
        /*004a*/ 	.short	0x0000


	//----- nvinfo : EIATTR_MAXREG_COUNT
	.align		4
        /*004c*/ 	.byte	0x03, 0x1b
        /*004e*/ 	.short	0x00ff


	//----- nvinfo : EIATTR_MERCURY_ISA_VERSION
	.align		4
        /*0050*/ 	.byte	0x03, 0x5f
        /*0052*/ 	.short	0x0101


	//----- nvinfo : EIATTR_VRC_CTA_INIT_COUNT
	.align		4
        /*0054*/ 	.byte	0x02, 0x4a
	.zero		1
	.zero		1


	//----- nvinfo : EIATTR_EXIT_INSTR_OFFSETS
	.align		4
        /*0058*/ 	.byte	0x04, 0x1c
        /*005a*/ 	.short	(.L_23 - .L_22)


	//   ....[0]....
.L_22:
        /*005c*/ 	.word	0x000000a0


	//   ....[1]....
        /*0060*/ 	.word	0x00000150


	//----- nvinfo : EIATTR_CBANK_PARAM_SIZE
	.align		4
.L_23:
        /*0064*/ 	.byte	0x03, 0x19
        /*0066*/ 	.short	0x0020


	//----- nvinfo : EIATTR_PARAM_CBANK
	.align		4
        /*0068*/ 	.byte	0x04, 0x0a
        /*006a*/ 	.short	(.L_25 - .L_24)
	.align		4
.L_24:
        /*006c*/ 	.word	index@(.nv.constant0._Z21remainderMemcpyKernelPKiPimm)
        /*0070*/ 	.short	0x0380
        /*0072*/ 	.short	0x0020


	//----- nvinfo : EIATTR_SW_WAR
	.align		4
.L_25:
        /*0074*/ 	.byte	0x04, 0x36
        /*0076*/ 	.short	(.L_27 - .L_26)
.L_26:
        /*0078*/ 	.word	0x00000008
.L_27:


//--------------------- .nv.info._Z22vectorizedMemcpyKernelPK4int4PS_m --------------------------
	.section	.nv.info._Z22vectorizedMemcpyKernelPK4int4PS_m,"",@"SHT_CUDA_INFO"
	.sectionflags	@""
	.align	4


	//----- nvinfo : EIATTR_CUDA_API_VERSION
	.align		4
        /*0000*/ 	.byte	0x04, 0x37
        /*0002*/ 	.short	(.L_29 - .L_28)
.L_28:
        /*0004*/ 	.word	0x00000082


	//----- nvinfo : EIATTR_KPARAM_INFO
	.align		4
.L_29:
        /*0008*/ 	.byte	0x04, 0x17
        /*000a*/ 	.short	(.L_31 - .L_30)
.L_30:
        /*000c*/ 	.word	0x00000000
        /*0010*/ 	.short	0x0002
        /*0012*/ 	.short	0x0010
        /*0014*/ 	.byte	0x00, 0xf0, 0x21, 0x00


	//----- nvinfo : EIATTR_KPARAM_INFO
	.align		4
.L_31:
        /*0018*/ 	.byte	0x04, 0x17
        /*001a*/ 	.short	(.L_33 - .L_32)
.L_32:
        /*001c*/ 	.word	0x00000000
        /*0020*/ 	.short	0x0001
        /*0022*/ 	.short	0x0008
        /*0024*/ 	.byte	0x00, 0xf5, 0x21, 0x00


	//----- nvinfo : EIATTR_KPARAM_INFO
	.align		4
.L_33:
        /*0028*/ 	.byte	0x04, 0x17
        /*002a*/ 	.short	(.L_35 - .L_34)
.L_34:
        /*002c*/ 	.word	0x00000000
        /*0030*/ 	.short	0x0000
        /*0032*/ 	.short	0x0000
        /*0034*/ 	.byte	0x00, 0xf5, 0x21, 0x00


	//----- nvinfo : EIATTR_SPARSE_MMA_MASK
	.align		4
.L_35:
        /*0038*/ 	.byte	0x03, 0x50
        /*003a*/ 	.short	0x0000


	//----- nvinfo : EIATTR_MAXREG_COUNT
	.align		4
        /*003c*/ 	.byte	0x03, 0x1b
        /*003e*/ 	.short	0x00ff


	//----- nvinfo : EIATTR_MERCURY_ISA_VERSION
	.align		4
        /*0040*/ 	.byte	0x03, 0x5f
        /*0042*/ 	.short	0x0101


	//----- nvinfo : EIATTR_VRC_CTA_INIT_COUNT
	.align		4
        /*0044*/ 	.byte	0x02, 0x4a
	.zero		1
	.zero		1


	//----- nvinfo : EIATTR_EXIT_INSTR_OFFSETS
	.align		4
        /*0048*/ 	.byte	0x04, 0x1c
        /*004a*/ 	.short	(.L_37 - .L_36)


	//   ....[0]....
.L_36:
        /*004c*/ 	.word	0x00000080


	//   ....[1]....
        /*0050*/ 	.word	0x00000130


	//----- nvinfo : EIATTR_CBANK_PARAM_SIZE
	.align		4
.L_37:
        /*0054*/ 	.byte	0x03, 0x19
        /*0056*/ 	.short	0x0018


	//----- nvinfo : EIATTR_PARAM_CBANK
	.align		4
        /*0058*/ 	.byte	0x04, 0x0a
        /*005a*/ 	.short	(.L_39 - .L_38)
	.align		4
.L_38:
        /*005c*/ 	.word	index@(.nv.constant0._Z22vectorizedMemcpyKernelPK4int4PS_m)
        /*0060*/ 	.short	0x0380
        /*0062*/ 	.short	0x0018


	//----- nvinfo : EIATTR_SW_WAR
	.align		4
.L_39:
        /*0064*/ 	.byte	0x04, 0x36
        /*0066*/ 	.short	(.L_41 - .L_40)
.L_40:
        /*0068*/ 	.word	0x00000008
.L_41:


//--------------------- .nv.callgraph             --------------------------
	.section	.nv.callgraph,"",@"SHT_CUDA_CALLGRAPH"
	.align	4
	.sectionentsize	8
	.align		4
        /*0000*/ 	.word	0x00000000
	.align		4
        /*0004*/ 	.word	0xffffffff
	.align		4
        /*0008*/ 	.word	0x00000000
	.align		4
        /*000c*/ 	.word	0xfffffffe
	.align		4
        /*0010*/ 	.word	0x00000000
	.align		4
        /*0014*/ 	.word	0xfffffffd
	.align		4
        /*0018*/ 	.word	0x00000000
	.align		4
        /*001c*/ 	.word	0xfffffffc


//--------------------- .text._Z21remainderMemcpyKernelPKiPimm --------------------------
	.section	.text._Z21remainderMemcpyKernelPKiPimm,"ax",@progbits
	.align	128
        .global         _Z21remainderMemcpyKernelPKiPimm
        .type           _Z21remainderMemcpyKernelPKiPimm,@function
        .size           _Z21remainderMemcpyKernelPKiPimm,(.L_x_2 - _Z21remainderMemcpyKernelPKiPimm)
        .other          _Z21remainderMemcpyKernelPKiPimm,@"STO_CUDA_ENTRY STV_DEFAULT"
_Z21remainderMemcpyKernelPKiPimm:
.text._Z21remainderMemcpyKernelPKiPimm:
[----:B------:R-:W-:Y:S01]  /*0000*/  LDC R1, c[0x0][0x37c] ;  /* 0x0000df00ff017b82 */ /* 0x000fe20000000800 */
[----:B------:R-:W0:Y:S07]  /*0010*/  S2R R3, SR_TID.X ;  /* 0x0000000000037919 */ /* 0x000e2e0000002100 */
[----:B------:R-:W0:Y:S01]  /*0020*/  S2UR UR4, SR_CTAID.X ;  /* 0x00000000000479c3 */ /* 0x000e220000002500 */
[----:B------:R-:W1:Y:S07]  /*0030*/  LDCU.128 UR8, c[0x0][0x390] ;  /* 0x00007200ff0877ac */ /* 0x000e6e0008000c00 */
[----:B------:R-:W0:Y:S02]  /*0040*/  LDC R0, c[0x0][0x360] ;  /* 0x0000d800ff007b82 */ /* 0x000e240000000800 */
[----:B0-----:R-:W-:-:S05]  /*0050*/  IMAD R0, R0, UR4, R3 ;  /* 0x0000000400007c24 */ /* 0x001fca000f8e0203 */
[----:B-1----:R-:W-:-:S04]  /*0060*/  IADD3 R0, P1, PT, R0, UR8, RZ ;  /* 0x0000000800007c10 */ /* 0x002fc8000ff3e0ff */
[----:B------:R-:W-:Y:S01]  /*0070*/  ISETP.GE.U32.AND P0, PT, R0, UR10, PT ;  /* 0x0000000a00007c0c */ /* 0x000fe2000bf06070 */
[----:B------:R-:W-:-:S05]  /*0080*/  IMAD.X R3, RZ, RZ, UR9, P1 ;  /* 0x00000009ff037e24 */ /* 0x000fca00088e06ff */
[----:B------:R-:W-:-:S13]  /*0090*/  ISETP.GE.U32.AND.EX P0, PT, R3, UR11, PT, P0 ;  /* 0x0000000b03007c0c */ /* 0x000fda000bf06100 */
[----:B------:R-:W-:Y:S05]  /*00a0*/  @P0 EXIT ;  /* 0x000000000000094d */ /* 0x000fea0003800000 */
[----:B------:R-:W0:Y:S01]  /*00b0*/  LDCU.128 UR8, c[0x0][0x380] ;  /* 0x00007000ff0877ac */ /* 0x000e220008000c00 */
[C---:B------:R-:W-:Y:S01]  /*00c0*/  IMAD.SHL.U32 R4, R0.reuse, 0x4, RZ ;  /* 0x0000000400047824 */ /* 0x040fe200078e00ff */
[----:B------:R-:W-:Y:S01]  /*00d0*/  SHF.L.U64.HI R0, R0, 0x2, R3 ;  /* 0x0000000200007819 */ /* 0x000fe20000010203 */
[----:B------:R-:W1:Y:S03]  /*00e0*/  LDCU.64 UR4, c[0x0][0x358] ;  /* 0x00006b00ff0477ac */ /* 0x000e660008000a00 */
[----:B0-----:R-:W-:-:S04]  /*00f0*/  IADD3 R2, P0, PT, R4, UR8, RZ ;  /* 0x0000000804027c10 */ /* 0x001fc8000ff1e0ff */
[----:B------:R-:W-:-:S06]  /*0100*/  IADD3.X R3, PT, PT, R0, UR9, RZ, P0, !PT ;  /* 0x0000000900037c10 */ /* 0x000fcc00087fe4ff */
[----:B-1----:R-:W2:Y:S01]  /*0110*/  LDG.E R3, desc[UR4][R2.64] ;  /* 0x0000000402037981 */ /* 0x002ea2000c1e1900 */
[----:B------:R-:W-:-:S04]  /*0120*/  IADD3 R4, P0, PT, R4, UR10, RZ ;  /* 0x0000000a04047c10 */ /* 0x000fc8000ff1e0ff */
[----:B------:R-:W-:-:S05]  /*0130*/  IADD3.X R5, PT, PT, R0, UR11, RZ, P0, !PT ;  /* 0x0000000b00057c10 */ /* 0x000fca00087fe4ff */
[----:B--2---:R-:W-:Y:S01]  /*0140*/  STG.E desc[UR4][R4.64], R3 ;  /* 0x0000000304007986 */ /* 0x004fe2000c101904 */
[----:B------:R-:W-:Y:S05]  /*0150*/  EXIT ;  /* 0x000000000000794d */ /* 0x000fea0003800000 */
.L_x_0:
[----:B------:R-:W-:-:S00]  /*0160*/  BRA `(.L_x_0) ;  /* 0xfffffffc00fc7947 */ /* 0x000fc0000383ffff */
[----:B------:R-:W-:-:S00]  /*0170*/  NOP ;  /* 0x0000000000007918 */ /* 0x000fc00000000000 */
        /* <DEDUP_REMOVED lines=8> */
.L_x_2:


//--------------------- .text._Z22vectorizedMemcpyKernelPK4int4PS_m --------------------------
	.section	.text._Z22vectorizedMemcpyKernelPK4int4PS_m,"ax",@progbits
	.align	128
        .global         _Z22vectorizedMemcpyKernelPK4int4PS_m
        .type           _Z22vectorizedMemcpyKernelPK4int4PS_m,@function
        .size           _Z22vectorizedMemcpyKernelPK4int4PS_m,(.L_x_3 - _Z22vectorizedMemcpyKernelPK4int4PS_m)
        .other          _Z22vectorizedMemcpyKernelPK4int4PS_m,@"STO_CUDA_ENTRY STV_DEFAULT"
_Z22vectorizedMemcpyKernelPK4int4PS_m:
.text._Z22vectorizedMemcpyKernelPK4int4PS_m:
[----:B------:R-:W-:Y:S01]  /*0000*/  LDC R1, c[0x0][0x37c] ;  /* 0x0000df00ff017b82 */ /* 0x000fe20000000800 */
[----:B------:R-:W0:Y:S07]  /*0010*/  S2R R3, SR_TID.X ;  /* 0x0000000000037919 */ /* 0x000e2e0000002100 */
[----:B------:R-:W0:Y:S01]  /*0020*/  S2UR UR4, SR_CTAID.X ;  /* 0x00000000000479c3 */ /* 0x000e220000002500 */
[----:B------:R-:W1:Y:S07]  /*0030*/  LDCU.64 UR6, c[0x0][0x390] ;  /* 0x00007200ff0677ac */ /* 0x000e6e0008000a00 */
[----:B------:R-:W0:Y:S02]  /*0040*/  LDC R0, c[0x0][0x360] ;  /* 0x0000d800ff007b82 */ /* 0x000e240000000800 */
[----:B0-----:R-:W-:-:S05]  /*0050*/  IMAD R0, R0, UR4, R3 ;  /* 0x0000000400007c24 */ /* 0x001fca000f8e0203 */
[----:B-1----:R-:W-:-:S04]  /*0060*/  ISETP.GE.U32.AND P0, PT, R0, UR6, PT ;  /* 0x0000000600007c0c */ /* 0x002fc8000bf06070 */
[----:B------:R-:W-:-:S13]  /*0070*/  ISETP.GE.U32.AND.EX P0, PT, RZ, UR7, PT, P0 ;  /* 0x00000007ff007c0c */ /* 0x000fda000bf06100 */
[----:B------:R-:W-:Y:S05]  /*0080*/  @P0 EXIT ;  /* 0x000000000000094d */ /* 0x000fea0003800000 */
[----:B------:R-:W0:Y:S01]  /*0090*/  LDCU.128 UR8, c[0x0][0x380] ;  /* 0x00007000ff0877ac */ /* 0x000e220008000c00 */
[----:B------:R-:W-:Y:S01]  /*00a0*/  IMAD.SHL.U32 R4, R0, 0x10, RZ ;  /* 0x0000001000047824 */ /* 0x000fe200078e00ff */
[----:B------:R-:W-:Y:S01]  /*00b0*/  SHF.R.U32.HI R0, RZ, 0x1c, R0 ;  /* 0x0000001cff007819 */ /* 0x000fe20000011600 */
[----:B------:R-:W1:Y:S03]  /*00c0*/  LDCU.64 UR4, c[0x0][0x358] ;  /* 0x00006b00ff0477ac */ /* 0x000e660008000a00 */
[----:B0-----:R-:W-:-:S04]  /*00d0*/  IADD3 R2, P0, PT, R4, UR8, RZ ;  /* 0x0000000804027c10 */ /* 0x001fc8000ff1e0ff */
[----:B------:R-:W-:-:S05]  /*00e0*/  IADD3.X R3, PT, PT, R0, UR9, RZ, P0, !PT ;  /* 0x0000000900037c10 */ /* 0x000fca00087fe4ff */
[----:B-1----:R-:W2:Y:S01]  /*00f0*/  LDG.E.128 R8, desc[UR4][R2.64] ;  /* 0x0000000402087981 */ /* 0x002ea2000c1e1d00 */
[----:B------:R-:W-:-:S04]  /*0100*/  IADD3 R4, P0, PT, R4, UR10, RZ ;  /* 0x0000000a04047c10 */ /* 0x000fc8000ff1e0ff */
[----:B------:R-:W-:-:S05]  /*0110*/  IADD3.X R5, PT, PT, R0, UR11, RZ, P0, !PT ;  /* 0x0000000b00057c10 */ /* 0x000fca00087fe4ff */
[----:B--2---:R-:W-:Y:S01]  /*0120*/  STG.E.128 desc[UR4][R4.64], R8 ;  /* 0x0000000804007986 */ /* 0x004fe2000c101d04 */
[----:B------:R-:W-:Y:S05]  /*0130*/  EXIT ;  /* 0x000000000000794d */ /* 0x000fea0003800000 */
.L_x_1:
        /* <DEDUP_REMOVED lines=12> */
.L_x_3:


//--------------------- .nv.shared.reserved.0     --------------------------
	.section	.nv.shared.reserved.0,"aw",@nobits
	.weak		__nv_reservedSMEM_offset_0_alias
	.size		__nv_reservedSMEM_offset_0_alias, 0, 64
	.other		__nv_reservedSMEM_offset_0_alias,@"STO_CUDA_RESERVED_SHARED STV_DEFAULT"
__nv_reservedSMEM_offset_0_alias:
	.zero		0
	.zero		64


//--------------------- .nv.constant0._Z21remainderMemcpyKernelPKiPimm --------------------------
	.section	.nv.constant0._Z21remainderMemcpyKernelPKiPimm,"a",@progbits
	.sectionflags	@""
	.align	4
.nv.constant0._Z21remainderMemcpyKernelPKiPimm:
	.zero		928


//--------------------- .nv.constant0._Z22vectorizedMemcpyKernelPK4int4PS_m --------------------------
	.section	.nv.constant0._Z22vectorizedMemcpyKernelPK4int4PS_m,"a",@progbits
	.sectionflags	@""
	.align	4
.nv.constant0._Z22vectorizedMemcpyKernelPK4int4PS_m:
	.zero		920


//--------------------- SYMBOLS --------------------------

	.type		.nv.reservedSmem.offset0,@object
	.size		.nv.reservedSmem.offset0,0x4
